//
// Generated by NVIDIA NVVM Compiler
//
// Compiler Build ID: CL-36424714
// Cuda compilation tools, release 13.0, V13.0.88
// Based on NVVM 20.0.0
//

.version 9.0
.target sm_100
.address_size 64

	// .globl	_Z9bc_kerneliPiS_PdS_S_S0_
// _ZZ9bc_kerneliPiS_PdS_S_S0_E1s has been demoted
// _ZZ9bc_kerneliPiS_PdS_S_S0_E13current_depth has been demoted
// _ZZ9bc_kerneliPiS_PdS_S_S0_E4done has been demoted

.visible .entry _Z9bc_kerneliPiS_PdS_S_S0_(
	.param .u32 _Z9bc_kerneliPiS_PdS_S_S0__param_0,
	.param .u64 .ptr .align 1 _Z9bc_kerneliPiS_PdS_S_S0__param_1,
	.param .u64 .ptr .align 1 _Z9bc_kerneliPiS_PdS_S_S0__param_2,
	.param .u64 .ptr .align 1 _Z9bc_kerneliPiS_PdS_S_S0__param_3,
	.param .u64 .ptr .align 1 _Z9bc_kerneliPiS_PdS_S_S0__param_4,
	.param .u64 .ptr .align 1 _Z9bc_kerneliPiS_PdS_S_S0__param_5,
	.param .u64 .ptr .align 1 _Z9bc_kerneliPiS_PdS_S_S0__param_6
)
{
	.reg .pred 	%p<27>;
	.reg .b16 	%rs<6>;
	.reg .b32 	%r<73>;
	.reg .b64 	%rd<56>;
	.reg .b64 	%fd<11>;
	// demoted variable
	.shared .align 4 .u32 _ZZ9bc_kerneliPiS_PdS_S_S0_E1s;
	// demoted variable
	.shared .align 4 .u32 _ZZ9bc_kerneliPiS_PdS_S_S0_E13current_depth;
	// demoted variable
	.shared .align 1 .u8 _ZZ9bc_kerneliPiS_PdS_S_S0_E4done;
	ld.param.u32 	%r38, [_Z9bc_kerneliPiS_PdS_S_S0__param_0];
	ld.param.u64 	%rd17, [_Z9bc_kerneliPiS_PdS_S_S0__param_2];
	ld.param.u64 	%rd18, [_Z9bc_kerneliPiS_PdS_S_S0__param_4];
	ld.param.u64 	%rd19, [_Z9bc_kerneliPiS_PdS_S_S0__param_5];
	ld.param.u64 	%rd20, [_Z9bc_kerneliPiS_PdS_S_S0__param_6];
	cvta.to.global.u64 	%rd1, %rd18;
	cvta.to.global.u64 	%rd2, %rd17;
	cvta.to.global.u64 	%rd3, %rd20;
	cvta.to.global.u64 	%rd4, %rd19;
	mov.u32 	%r1, %tid.x;
	setp.ge.s32 	%p1, %r1, %r38;
	@%p1 bra 	$L__BB0_42;
	setp.ne.s32 	%p2, %r1, 0;
	@%p2 bra 	$L__BB0_3;
	mov.b32 	%r39, -1;
	st.shared.u32 	[_ZZ9bc_kerneliPiS_PdS_S_S0_E1s], %r39;
$L__BB0_3:
	bar.sync 	0;
	ld.shared.u32 	%r62, [_ZZ9bc_kerneliPiS_PdS_S_S0_E1s];
	add.s32 	%r40, %r38, -1;
	setp.ge.s32 	%p3, %r62, %r40;
	@%p3 bra 	$L__BB0_42;
	mov.u32 	%r3, %ntid.x;
	bra.uni 	$L__BB0_6;
$L__BB0_5:
	ld.shared.u32 	%r62, [_ZZ9bc_kerneliPiS_PdS_S_S0_E1s];
	setp.ge.s32 	%p26, %r62, %r40;
	@%p26 bra 	$L__BB0_42;
$L__BB0_6:
	setp.ne.s32 	%p4, %r1, 0;
	@%p4 bra 	$L__BB0_8;
	add.s32 	%r41, %r62, 1;
	st.shared.u32 	[_ZZ9bc_kerneliPiS_PdS_S_S0_E1s], %r41;
	mov.b16 	%rs1, 0;
	st.shared.u8 	[_ZZ9bc_kerneliPiS_PdS_S_S0_E4done], %rs1;
	mov.b32 	%r42, -1;
	st.shared.u32 	[_ZZ9bc_kerneliPiS_PdS_S_S0_E13current_depth], %r42;
$L__BB0_8:
	bar.sync 	0;
	ld.shared.u32 	%r6, [_ZZ9bc_kerneliPiS_PdS_S_S0_E1s];
	mul.wide.s32 	%rd21, %r6, 4;
	add.s64 	%rd5, %rd4, %rd21;
	add.s64 	%rd6, %rd1, %rd21;
	mov.u32 	%r63, %r1;
$L__BB0_9:
	setp.ne.s32 	%p5, %r63, %r6;
	@%p5 bra 	$L__BB0_11;
	mov.b32 	%r45, 0;
	st.global.u32 	[%rd5], %r45;
	mov.b32 	%r46, 1;
	st.global.u32 	[%rd6], %r46;
	bra.uni 	$L__BB0_12;
$L__BB0_11:
	mul.wide.s32 	%rd22, %r63, 4;
	add.s64 	%rd23, %rd4, %rd22;
	mov.b32 	%r43, 2147483647;
	st.global.u32 	[%rd23], %r43;
	add.s64 	%rd24, %rd1, %rd22;
	mov.b32 	%r44, 0;
	st.global.u32 	[%rd24], %r44;
$L__BB0_12:
	mul.wide.s32 	%rd25, %r63, 8;
	add.s64 	%rd26, %rd3, %rd25;
	mov.b64 	%rd27, 0;
	st.global.u64 	[%rd26], %rd27;
	add.s32 	%r63, %r63, %r3;
	setp.lt.s32 	%p6, %r63, %r38;
	@%p6 bra 	$L__BB0_9;
	bar.sync 	0;
	ld.shared.u8 	%rs2, [_ZZ9bc_kerneliPiS_PdS_S_S0_E4done];
	setp.ne.s16 	%p7, %rs2, 0;
	@%p7 bra 	$L__BB0_14;
	bra.uni 	$L__BB0_29;
$L__BB0_14:
	ld.shared.u32 	%r68, [_ZZ9bc_kerneliPiS_PdS_S_S0_E13current_depth];
	setp.eq.s32 	%p16, %r68, 0;
	@%p16 bra 	$L__BB0_5;
$L__BB0_15:
	setp.ne.s32 	%p17, %r1, 0;
	@%p17 bra 	$L__BB0_17;
	add.s32 	%r55, %r68, -1;
	st.shared.u32 	[_ZZ9bc_kerneliPiS_PdS_S_S0_E13current_depth], %r55;
$L__BB0_17:
	bar.sync 	0;
	ld.shared.u32 	%r24, [_ZZ9bc_kerneliPiS_PdS_S_S0_E13current_depth];
	ld.shared.u32 	%r25, [_ZZ9bc_kerneliPiS_PdS_S_S0_E1s];
	mov.u32 	%r69, %r1;
$L__BB0_18:
	mul.wide.s32 	%rd37, %r69, 4;
	add.s64 	%rd11, %rd4, %rd37;
	ld.global.u32 	%r56, [%rd11];
	setp.ne.s32 	%p18, %r56, %r24;
	@%p18 bra 	$L__BB0_27;
	ld.param.u64 	%rd54, [_Z9bc_kerneliPiS_PdS_S_S0__param_1];
	cvta.to.global.u64 	%rd38, %rd54;
	add.s64 	%rd12, %rd38, %rd37;
	ld.global.u32 	%r71, [%rd12];
	ld.global.u32 	%r70, [%rd12+4];
	setp.ge.s32 	%p19, %r71, %r70;
	mul.wide.s32 	%rd40, %r69, 8;
	add.s64 	%rd13, %rd3, %rd40;
	@%p19 bra 	$L__BB0_25;
	add.s64 	%rd14, %rd1, %rd37;
$L__BB0_21:
	mul.wide.s32 	%rd42, %r71, 4;
	add.s64 	%rd43, %rd2, %rd42;
	ld.global.u32 	%r31, [%rd43];
	mul.wide.s32 	%rd44, %r31, 4;
	add.s64 	%rd45, %rd4, %rd44;
	ld.global.u32 	%r57, [%rd45];
	ld.global.u32 	%r58, [%rd11];
	add.s32 	%r59, %r58, 1;
	setp.ne.s32 	%p20, %r57, %r59;
	@%p20 bra 	$L__BB0_24;
	add.s64 	%rd47, %rd1, %rd44;
	ld.global.u32 	%r32, [%rd47];
	setp.eq.s32 	%p21, %r32, 0;
	@%p21 bra 	$L__BB0_24;
	ld.global.u32 	%r60, [%rd14];
	cvt.rn.f64.s32 	%fd1, %r60;
	cvt.rn.f64.s32 	%fd2, %r32;
	div.rn.f64 	%fd3, %fd1, %fd2;
	mul.wide.s32 	%rd48, %r31, 8;
	add.s64 	%rd49, %rd3, %rd48;
	ld.global.f64 	%fd4, [%rd49];
	add.f64 	%fd5, %fd4, 0d3FF0000000000000;
	ld.global.f64 	%fd6, [%rd13];
	fma.rn.f64 	%fd7, %fd3, %fd5, %fd6;
	st.global.f64 	[%rd13], %fd7;
	ld.global.u32 	%r70, [%rd12+4];
$L__BB0_24:
	add.s32 	%r71, %r71, 1;
	setp.lt.s32 	%p22, %r71, %r70;
	@%p22 bra 	$L__BB0_21;
$L__BB0_25:
	setp.eq.s32 	%p23, %r69, %r25;
	@%p23 bra 	$L__BB0_27;
	ld.param.u64 	%rd55, [_Z9bc_kerneliPiS_PdS_S_S0__param_3];
	ld.global.f64 	%fd8, [%rd13];
	cvta.to.global.u64 	%rd50, %rd55;
	mul.wide.s32 	%rd51, %r69, 8;
	add.s64 	%rd52, %rd50, %rd51;
	ld.global.f64 	%fd9, [%rd52];
	fma.rn.f64 	%fd10, %fd8, 0d3FE0000000000000, %fd9;
	st.global.f64 	[%rd52], %fd10;
$L__BB0_27:
	add.s32 	%r69, %r69, %r3;
	setp.lt.s32 	%p24, %r69, %r38;
	@%p24 bra 	$L__BB0_18;
	bar.sync 	0;
	ld.shared.u32 	%r68, [_ZZ9bc_kerneliPiS_PdS_S_S0_E13current_depth];
	setp.eq.s32 	%p25, %r68, 0;
	@%p25 bra 	$L__BB0_5;
	bra.uni 	$L__BB0_15;
$L__BB0_29:
	setp.ne.s32 	%p8, %r1, 0;
	@%p8 bra 	$L__BB0_31;
	ld.shared.u32 	%r47, [_ZZ9bc_kerneliPiS_PdS_S_S0_E13current_depth];
	add.s32 	%r48, %r47, 1;
	st.shared.u32 	[_ZZ9bc_kerneliPiS_PdS_S_S0_E13current_depth], %r48;
$L__BB0_31:
	mov.b16 	%rs3, 1;
	st.shared.u8 	[_ZZ9bc_kerneliPiS_PdS_S_S0_E4done], %rs3;
	bar.sync 	0;
	ld.shared.u32 	%r10, [_ZZ9bc_kerneliPiS_PdS_S_S0_E13current_depth];
	mov.u32 	%r64, %r1;
$L__BB0_32:
	mul.wide.s32 	%rd28, %r64, 4;
	add.s64 	%rd7, %rd4, %rd28;
	ld.global.u32 	%r49, [%rd7];
	setp.ne.s32 	%p9, %r49, %r10;
	@%p9 bra 	$L__BB0_40;
	ld.param.u64 	%rd53, [_Z9bc_kerneliPiS_PdS_S_S0__param_1];
	cvta.to.global.u64 	%rd29, %rd53;
	add.s64 	%rd8, %rd29, %rd28;
	ld.global.u32 	%r65, [%rd8];
	ld.global.u32 	%r50, [%rd8+4];
	setp.ge.s32 	%p10, %r65, %r50;
	@%p10 bra 	$L__BB0_40;
	add.s64 	%rd9, %rd1, %rd28;
$L__BB0_35:
	mul.wide.s32 	%rd32, %r65, 4;
	add.s64 	%rd33, %rd2, %rd32;
	ld.global.u32 	%r14, [%rd33];
	mul.wide.s32 	%rd34, %r14, 4;
	add.s64 	%rd10, %rd4, %rd34;
	ld.global.u32 	%r67, [%rd10];
	setp.ne.s32 	%p11, %r67, 2147483647;
	ld.global.u32 	%r66, [%rd7];
	@%p11 bra 	$L__BB0_37;
	add.s32 	%r67, %r66, 1;
	st.global.u32 	[%rd10], %r67;
	mov.b16 	%rs4, 0;
	st.shared.u8 	[_ZZ9bc_kerneliPiS_PdS_S_S0_E4done], %rs4;
	ld.global.u32 	%r66, [%rd7];
$L__BB0_37:
	add.s32 	%r51, %r66, 1;
	setp.ne.s32 	%p12, %r67, %r51;
	@%p12 bra 	$L__BB0_39;
	add.s64 	%rd36, %rd1, %rd34;
	ld.global.u32 	%r52, [%rd9];
	atom.global.add.u32 	%r53, [%rd36], %r52;
$L__BB0_39:
	add.s32 	%r65, %r65, 1;
	ld.global.u32 	%r54, [%rd8+4];
	setp.lt.s32 	%p13, %r65, %r54;
	@%p13 bra 	$L__BB0_35;
$L__BB0_40:
	add.s32 	%r64, %r64, %r3;
	setp.lt.s32 	%p14, %r64, %r38;
	@%p14 bra 	$L__BB0_32;
	bar.sync 	0;
	ld.shared.u8 	%rs5, [_ZZ9bc_kerneliPiS_PdS_S_S0_E4done];
	setp.eq.s16 	%p15, %rs5, 0;
	@%p15 bra 	$L__BB0_29;
	bra.uni 	$L__BB0_14;
$L__BB0_42:
	ret;

}


// ===== COMPILED SASS (sm_100) =====

	.target	sm_100

	.elftype	@"ET_EXEC"


//--------------------- .note.nv.tkinfo           --------------------------
	.section	.note.nv.tkinfo,"",@"SHT_NOTE"
	.sectionflags	@"SHF_NOTE_NV_TKINFO"
	.tkinfo
        /*0018*/ 	.word	0x00000002
        /*0030*/ 	.string	""
        /*0030*/ 	.string	"ptxas"
        /*0030*/ 	.string	"Cuda compilation tools, release 13.0, V13.0.88"
        /*0030*/ 	.string	"Build cuda_13.0.r13.0/compiler.36424714_0"
        /*0030*/ 	.string	"-arch sm_100 -m 64 "



//--------------------- .note.nv.cuinfo           --------------------------
	.section	.note.nv.cuinfo,"",@"SHT_NOTE"
	.sectionflags	@"SHF_NOTE_NV_CUINFO"
        /*0018*/ 	.short	0x0002
        /*001a*/ 	.short	0x0064
        /*001c*/ 	.short	0x0082
	.zero		2


//--------------------- .nv.info                  --------------------------
	.section	.nv.info,"",@"SHT_CUDA_INFO"
	.align	4


	//----- nvinfo : EIATTR_REGCOUNT
	.align		4
        /*0000*/ 	.byte	0x04, 0x2f
        /*0002*/ 	.short	(.L_1 - .L_0)
	.align		4
.L_0:
        /*0004*/ 	.word	index@(_Z9bc_kerneliPiS_PdS_S_S0_)
        /*0008*/ 	.word	0x0000002d


	//----- nvinfo : EIATTR_FRAME_SIZE
	.align		4
.L_1:
        /*000c*/ 	.byte	0x04, 0x11
        /*000e*/ 	.short	(.L_3 - .L_2)
	.align		4
.L_2:
        /*0010*/ 	.word	index@($__internal_0_$__cuda_sm20_div_rn_f64_full)
        /*0014*/ 	.word	0x00000000


	//----- nvinfo : EIATTR_FRAME_SIZE
	.align		4
.L_3:
        /*0018*/ 	.byte	0x04, 0x11
        /*001a*/ 	.short	(.L_5 - .L_4)
	.align		4
.L_4:
        /*001c*/ 	.word	index@(_Z9bc_kerneliPiS_PdS_S_S0_)
        /*0020*/ 	.word	0x00000000


	//----- nvinfo : EIATTR_MIN_STACK_SIZE
	.align		4
.L_5:
        /*0024*/ 	.byte	0x04, 0x12
        /*0026*/ 	.short	(.L_7 - .L_6)
	.align		4
.L_6:
        /*0028*/ 	.word	index@(_Z9bc_kerneliPiS_PdS_S_S0_)
        /*002c*/ 	.word	0x00000000
.L_7:


//--------------------- .nv.compat                --------------------------
	.section	.nv.compat,"",@"SHT_CUDA_COMPAT_INFO"
	.align	4
        /*0000*/ 	.byte	0x02, 0x09, 0x00, 0x00, 0x02, 0x02, 0x01, 0x00, 0x02, 0x05, 0x05, 0x00, 0x03, 0x07, 0x01, 0x01
        /*0010*/ 	.byte	0x02, 0x03, 0x00, 0x00, 0x02, 0x06, 0x01, 0x00, 0x04, 0x0b, 0x08, 0x00, 0x01, 0x00, 0x00, 0x00
        /*0020*/ 	.byte	0x00, 0x00, 0x00, 0x00


//--------------------- .nv.info._Z9bc_kerneliPiS_PdS_S_S0_ --------------------------
	.section	.nv.info._Z9bc_kerneliPiS_PdS_S_S0_,"",@"SHT_CUDA_INFO"
	.sectionflags	@""
	.align	4


	//----- nvinfo : EIATTR_CUDA_API_VERSION
	.align		4
        /*0000*/ 	.byte	0x04, 0x37
        /*0002*/ 	.short	(.L_9 - .L_8)
.L_8:
        /*0004*/ 	.word	0x00000082


	//----- nvinfo : EIATTR_KPARAM_INFO
	.align		4
.L_9:
        /*0008*/ 	.byte	0x04, 0x17
        /*000a*/ 	.short	(.L_11 - .L_10)
.L_10:
        /*000c*/ 	.word	0x00000000
        /*0010*/ 	.short	0x0006
        /*0012*/ 	.short	0x0030
        /*0014*/ 	.byte	0x00, 0xf5, 0x21, 0x00


	//----- nvinfo : EIATTR_KPARAM_INFO
	.align		4
.L_11:
        /*0018*/ 	.byte	0x04, 0x17
        /*001a*/ 	.short	(.L_13 - .L_12)
.L_12:
        /*001c*/ 	.word	0x00000000
        /*0020*/ 	.short	0x0005
        /*0022*/ 	.short	0x0028
        /*0024*/ 	.byte	0x00, 0xf5, 0x21, 0x00


	//----- nvinfo : EIATTR_KPARAM_INFO
	.align		4
.L_13:
        /*0028*/ 	.byte	0x04, 0x17
        /*002a*/ 	.short	(.L_15 - .L_14)
.L_14:
        /*002c*/ 	.word	0x00000000
        /*0030*/ 	.short	0x0004
        /*0032*/ 	.short	0x0020
        /*0034*/ 	.byte	0x00, 0xf5, 0x21, 0x00


	//----- nvinfo : EIATTR_KPARAM_INFO
	.align		4
.L_15:
        /*0038*/ 	.byte	0x04, 0x17
        /*003a*/ 	.short	(.L_17 - .L_16)
.L_16:
        /*003c*/ 	.word	0x00000000
        /*0040*/ 	.short	0x0003
        /*0042*/ 	.short	0x0018
        /*0044*/ 	.byte	0x00, 0xf5, 0x21, 0x00


	//----- nvinfo : EIATTR_KPARAM_INFO
	.align		4
.L_17:
        /*0048*/ 	.byte	0x04, 0x17
        /*004a*/ 	.short	(.L_19 - .L_18)
.L_18:
        /*004c*/ 	.word	0x00000000
        /*0050*/ 	.short	0x0002
        /*0052*/ 	.short	0x0010
        /*0054*/ 	.byte	0x00, 0xf5, 0x21, 0x00


	//----- nvinfo : EIATTR_KPARAM_INFO
	.align		4
.L_19:
        /*0058*/ 	.byte	0x04, 0x17
        /*005a*/ 	.short	(.L_21 - .L_20)
.L_20:
        /*005c*/ 	.word	0x00000000
        /*0060*/ 	.short	0x0001
        /*0062*/ 	.short	0x0008
        /*0064*/ 	.byte	0x00, 0xf5, 0x21, 0x00


	//----- nvinfo : EIATTR_KPARAM_INFO
	.align		4
.L_21:
        /*0068*/ 	.byte	0x04, 0x17
        /*006a*/ 	.short	(.L_23 - .L_22)
.L_22:
        /*006c*/ 	.word	0x00000000
        /*0070*/ 	.short	0x0000
        /*0072*/ 	.short	0x0000
        /*0074*/ 	.byte	0x00, 0xf0, 0x11, 0x00


	//----- nvinfo : EIATTR_SPARSE_MMA_MASK
	.align		4
.L_23:
        /*0078*/ 	.byte	0x03, 0x50
        /*007a*/ 	.short	0x0000


	//----- nvinfo : EIATTR_MAXREG_COUNT
	.align		4
        /*007c*/ 	.byte	0x03, 0x1b
        /*007e*/ 	.short	0x00ff


	//----- nvinfo : EIATTR_NUM_BARRIERS
	.align		4
        /*0080*/ 	.byte	0x02, 0x4c
        /*0082*/ 	.byte	0x01
	.zero		1


	//----- nvinfo : EIATTR_MERCURY_ISA_VERSION
	.align		4
        /*0084*/ 	.byte	0x03, 0x5f
        /*0086*/ 	.short	0x0101


	//----- nvinfo : EIATTR_VRC_CTA_INIT_COUNT
	.align		4
        /*0088*/ 	.byte	0x02, 0x4a
	.zero		1
	.zero		1


	//----- nvinfo : EIATTR_EXIT_INSTR_OFFSETS
	.align		4
        /*008c*/ 	.byte	0x04, 0x1c
        /*008e*/ 	.short	(.L_25 - .L_24)


	//   ....[0]....
.L_24:
        /*0090*/ 	.word	0x00000040


	//   ....[1]....
        /*0094*/ 	.word	0x000000f0


	//   ....[2]....
        /*0098*/ 	.word	0x00000f00


	//----- nvinfo : EIATTR_CRS_STACK_SIZE
	.align		4
.L_25:
        /*009c*/ 	.byte	0x04, 0x1e
        /*009e*/ 	.short	(.L_27 - .L_26)
.L_26:
        /*00a0*/ 	.word	0x00000000


	//----- nvinfo : EIATTR_CBANK_PARAM_SIZE
	.align		4
.L_27:
        /*00a4*/ 	.byte	0x03, 0x19
        /*00a6*/ 	.short	0x0038


	//----- nvinfo : EIATTR_PARAM_CBANK
	.align		4
        /*00a8*/ 	.byte	0x04, 0x0a
        /*00aa*/ 	.short	(.L_29 - .L_28)
	.align		4
.L_28:
        /*00ac*/ 	.word	index@(.nv.constant0._Z9bc_kerneliPiS_PdS_S_S0_)
        /*00b0*/ 	.short	0x0380
        /*00b2*/ 	.short	0x0038


	//----- nvinfo : EIATTR_SW_WAR
	.align		4
.L_29:
        /*00b4*/ 	.byte	0x04, 0x36
        /*00b6*/ 	.short	(.L_31 - .L_30)
.L_30:
        /*00b8*/ 	.word	0x00000008
.L_31:


//--------------------- .nv.callgraph             --------------------------
	.section	.nv.callgraph,"",@"SHT_CUDA_CALLGRAPH"
	.align	4
	.sectionentsize	8
	.align		4
        /*0000*/ 	.word	0x00000000
	.align		4
        /*0004*/ 	.word	0xffffffff
	.align		4
        /*0008*/ 	.word	0x00000000
	.align		4
        /*000c*/ 	.word	0xfffffffe
	.align		4
        /*0010*/ 	.word	0x00000000
	.align		4
        /*0014*/ 	.word	0xfffffffd
	.align		4
        /*0018*/ 	.word	0x00000000
	.align		4
        /*001c*/ 	.word	0xfffffffc


//--------------------- .text._Z9bc_kerneliPiS_PdS_S_S0_ --------------------------
	.section	.text._Z9bc_kerneliPiS_PdS_S_S0_,"ax",@progbits
	.align	128
        .global         _Z9bc_kerneliPiS_PdS_S_S0_
        .type           _Z9bc_kerneliPiS_PdS_S_S0_,@function
        .size           _Z9bc_kerneliPiS_PdS_S_S0_,(.L_x_32 - _Z9bc_kerneliPiS_PdS_S_S0_)
        .other          _Z9bc_kerneliPiS_PdS_S_S0_,@"STO_CUDA_ENTRY STV_DEFAULT"
_Z9bc_kerneliPiS_PdS_S_S0_:
.text._Z9bc_kerneliPiS_PdS_S_S0_:
[----:B------:R-:W-:Y:S01]  /*0000*/  LDC R1, c[0x0][0x37c] ;  /* 0x0000df00ff017b82 */ /* 0x000fe20000000800 */
[----:B------:R-:W0:Y:S01]  /*0010*/  S2R R0, SR_TID.X ;  /* 0x0000000000007919 */ /* 0x000e220000002100 */
[----:B------:R-:W0:Y:S02]  /*0020*/  LDCU UR7, c[0x0][0x380] ;  /* 0x00007000ff0777ac */ /* 0x000e240008000800 */
[----:B0-----:R-:W-:-:S13]  /*0030*/  ISETP.GE.AND P0, PT, R0, UR7, PT ;  /* 0x0000000700007c0c */ /* 0x001fda000bf06270 */
[----:B------:R-:W-:Y:S05]  /*0040*/  @P0 EXIT ;  /* 0x000000000000094d */ /* 0x000fea0003800000 */
[----:B------:R-:W0:Y:S01]  /*0050*/  S2UR UR5, SR_CgaCtaId ;  /* 0x00000000000579c3 */ /* 0x000e220000008800 */
[----:B------:R-:W-:Y:S01]  /*0060*/  ISETP.NE.AND P0, PT, R0, RZ, PT ;  /* 0x000000ff0000720c */ /* 0x000fe20003f05270 */
[----:B------:R-:W-:Y:S01]  /*0070*/  UMOV UR4, 0x400 ;  /* 0x0000040000047882 */ /* 0x000fe20000000000 */
[----:B------:R-:W-:-:S11]  /*0080*/  UIADD3 UR6, UPT, UPT, UR7, -0x1, URZ ;  /* 0xffffffff07067890 */ /* 0x000fd6000fffe0ff */
[----:B------:R-:W-:Y:S01]  /*0090*/  @!P0 IMAD.MOV.U32 R3, RZ, RZ, -0x1 ;  /* 0xffffffffff038424 */ /* 0x000fe200078e00ff */
[----:B0-----:R-:W-:-:S09]  /*00a0*/  ULEA UR4, UR5, UR4, 0x18 ;  /* 0x0000000405047291 */ /* 0x001fd2000f8ec0ff */
[----:B------:R-:W-:Y:S01]  /*00b0*/  @!P0 STS [UR4], R3 ;  /* 0x00000003ff008988 */ /* 0x000fe20008000804 */
[----:B------:R-:W-:Y:S06]  /*00c0*/  BAR.SYNC.DEFER_BLOCKING 0x0 ;  /* 0x0000000000007b1d */ /* 0x000fec0000010000 */
[----:B------:R-:W0:Y:S02]  /*00d0*/  LDS R2, [UR4] ;  /* 0x00000004ff027984 */ /* 0x000e240008000800 */
[----:B0-----:R-:W-:-:S13]  /*00e0*/  ISETP.GE.AND P0, PT, R2, UR6, PT ;  /* 0x0000000602007c0c */ /* 0x001fda000bf06270 */
[----:B------:R-:W-:Y:S05]  /*00f0*/  @P0 EXIT ;  /* 0x000000000000094d */ /* 0x000fea0003800000 */
[----:B------:R-:W0:Y:S01]  /*0100*/  LDCU UR7, c[0x0][0x360] ;  /* 0x00006c00ff0777ac */ /* 0x000e220008000800 */
[----:B------:R-:W1:Y:S02]  /*0110*/  LDCU.64 UR8, c[0x0][0x358] ;  /* 0x00006b00ff0877ac */ /* 0x000e640008000a00 */
.L_x_25:
[----:B--2---:R-:W2:Y:S01]  /*0120*/  S2UR UR5, SR_CgaCtaId ;  /* 0x00000000000579c3 */ /* 0x004ea20000008800 */
[----:B------:R-:W-:Y:S01]  /*0130*/  ISETP.NE.AND P0, PT, R0, RZ, PT ;  /* 0x000000ff0000720c */ /* 0x000fe20003f05270 */
[----:B------:R-:W-:Y:S01]  /*0140*/  UMOV UR4, 0x400 ;  /* 0x0000040000047882 */ /* 0x000fe20000000000 */
[----:B------:R-:W-:Y:S01]  /*0150*/  BSSY.RECONVERGENT B0, `(.L_x_0) ;  /* 0x0000020000007945 */ /* 0x000fe20003800200 */
[----:B------:R-:W-:-:S04]  /*0160*/  IMAD.MOV.U32 R17, RZ, RZ, R0 ;  /* 0x000000ffff117224 */ /* 0x000fc800078e0000 */
[----:B---3--:R-:W3:Y:S06]  /*0170*/  LDC.64 R4, c[0x0][0x3a0] ;  /* 0x0000e800ff047b82 */ /* 0x008eec0000000a00 */
[----:B------:R-:W-:Y:S02]  /*0180*/  @!P0 VIADD R6, R2, 0x1 ;  /* 0x0000000102068836 */ /* 0x000fe40000000000 */
[----:B------:R-:W-:Y:S01]  /*0190*/  @!P0 IMAD.MOV.U32 R7, RZ, RZ, -0x1 ;  /* 0xffffffffff078424 */ /* 0x000fe200078e00ff */
[----:B------:R-:W4:Y:S01]  /*01a0*/  LDC.64 R2, c[0x0][0x3a8] ;  /* 0x0000ea00ff027b82 */ /* 0x000f220000000a00 */
[----:B--2---:R-:W-:-:S07]  /*01b0*/  ULEA UR4, UR5, UR4, 0x18 ;  /* 0x0000000405047291 */ /* 0x004fce000f8ec0ff */
[----:B------:R-:W2:Y:S02]  /*01c0*/  LDC.64 R12, c[0x0][0x3b0] ;  /* 0x0000ec00ff0c7b82 */ /* 0x000ea40000000a00 */
[----:B------:R-:W-:Y:S04]  /*01d0*/  @!P0 STS [UR4], R6 ;  /* 0x00000006ff008988 */ /* 0x000fe80008000804 */
[----:B------:R-:W-:Y:S04]  /*01e0*/  @!P0 STS [UR4+0x4], R7 ;  /* 0x00000407ff008988 */ /* 0x000fe80008000804 */
[----:B------:R-:W-:Y:S01]  /*01f0*/  @!P0 STS.U8 [UR4+0x8], RZ ;  /* 0x000008ffff008988 */ /* 0x000fe20008000004 */
[----:B------:R-:W-:Y:S06]  /*0200*/  BAR.SYNC.DEFER_BLOCKING 0x0 ;  /* 0x0000000000007b1d */ /* 0x000fec0000010000 */
[----:B------:R-:W4:Y:S01]  /*0210*/  LDS R15, [UR4] ;  /* 0x00000004ff0f7984 */ /* 0x000f220008000800 */
[----:B0-----:R-:W0:Y:S01]  /*0220*/  LDCU UR4, c[0x0][0x380] ;  /* 0x00007000ff0477ac */ /* 0x001e220008000800 */
[----:B----4-:R-:W-:-:S04]  /*0230*/  IMAD.WIDE R2, R15, 0x4, R2 ;  /* 0x000000040f027825 */ /* 0x010fc800078e0202 */
[----:B0-23--:R-:W-:-:S07]  /*0240*/  IMAD.WIDE R4, R15, 0x4, R4 ;  /* 0x000000040f047825 */ /* 0x00dfce00078e0204 */
.L_x_1:
[----:B------:R-:W0:Y:S01]  /*0250*/  LDC.64 R6, c[0x0][0x3a8] ;  /* 0x0000ea00ff067b82 */ /* 0x000e220000000a00 */
[C---:B------:R-:W-:Y:S01]  /*0260*/  ISETP.NE.AND P0, PT, R17.reuse, R15, PT ;  /* 0x0000000f1100720c */ /* 0x040fe20003f05270 */
[----:B------:R-:W-:-:S06]  /*0270*/  IMAD.WIDE R10, R17, 0x8, R12 ;  /* 0x00000008110a7825 */ /* 0x000fcc00078e020c */
[----:B------:R-:W2:Y:S06]  /*0280*/  LDC.64 R8, c[0x0][0x3a0] ;  /* 0x0000e800ff087b82 */ /* 0x000eac0000000a00 */
[----:B------:R-:W-:Y:S01]  /*0290*/  @!P0 IMAD.MOV.U32 R19, RZ, RZ, 0x1 ;  /* 0x00000001ff138424 */ /* 0x000fe200078e00ff */
[----:B-1----:R3:W-:Y:S01]  /*02a0*/  @!P0 STG.E desc[UR8][R2.64], RZ ;  /* 0x000000ff02008986 */ /* 0x0027e2000c101908 */
[----:B------:R-:W-:-:S03]  /*02b0*/  @P0 IMAD.MOV.U32 R21, RZ, RZ, 0x7fffffff ;  /* 0x7fffffffff150424 */ /* 0x000fc600078e00ff */
[----:B------:R3:W-:Y:S01]  /*02c0*/  @!P0 STG.E desc[UR8][R4.64], R19 ;  /* 0x0000001304008986 */ /* 0x0007e2000c101908 */
[----:B0-----:R-:W-:-:S05]  /*02d0*/  @P0 IMAD.WIDE R6, R17, 0x4, R6 ;  /* 0x0000000411060825 */ /* 0x001fca00078e0206 */
[----:B------:R3:W-:Y:S01]  /*02e0*/  @P0 STG.E desc[UR8][R6.64], R21 ;  /* 0x0000001506000986 */ /* 0x0007e2000c101908 */
[----:B--2---:R-:W-:-:S04]  /*02f0*/  @P0 IMAD.WIDE R8, R17, 0x4, R8 ;  /* 0x0000000411080825 */ /* 0x004fc800078e0208 */
[----:B------:R-:W-:Y:S01]  /*0300*/  VIADD R17, R17, UR7 ;  /* 0x0000000711117c36 */ /* 0x000fe20008000000 */
[----:B------:R3:W-:Y:S04]  /*0310*/  @P0 STG.E desc[UR8][R8.64], RZ ;  /* 0x000000ff08000986 */ /* 0x0007e8000c101908 */
[----:B------:R3:W-:Y:S01]  /*0320*/  STG.E.64 desc[UR8][R10.64], RZ ;  /* 0x000000ff0a007986 */ /* 0x0007e2000c101b08 */
[----:B------:R-:W-:-:S13]  /*0330*/  ISETP.GE.AND P0, PT, R17, UR4, PT ;  /* 0x0000000411007c0c */ /* 0x000fda000bf06270 */
[----:B---3--:R-:W-:Y:S05]  /*0340*/  @!P0 BRA `(.L_x_1) ;  /* 0xfffffffc00c08947 */ /* 0x008fea000383ffff */
[----:B------:R-:W-:Y:S05]  /*0350*/  BSYNC.RECONVERGENT B0 ;  /* 0x0000000000007941 */ /* 0x000fea0003800200 */
.L_x_0:
[----:B------:R-:W0:Y:S08]  /*0360*/  S2UR UR5, SR_CgaCtaId ;  /* 0x00000000000579c3 */ /* 0x000e300000008800 */
[----:B------:R-:W-:Y:S06]  /*0370*/  BAR.SYNC.DEFER_BLOCKING 0x0 ;  /* 0x0000000000007b1d */ /* 0x000fec0000010000 */
[----:B------:R-:W-:-:S02]  /*0380*/  UMOV UR4, 0x400 ;  /* 0x0000040000047882 */ /* 0x000fc40000000000 */
[----:B0-----:R-:W-:-:S09]  /*0390*/  ULEA UR4, UR5, UR4, 0x18 ;  /* 0x0000000405047291 */ /* 0x001fd2000f8ec0ff */
[----:B------:R-:W0:Y:S02]  /*03a0*/  LDS.U8 R2, [UR4+0x8] ;  /* 0x00000804ff027984 */ /* 0x000e240008000000 */
[----:B0-----:R-:W-:-:S13]  /*03b0*/  ISETP.NE.AND P0, PT, R2, RZ, PT ;  /* 0x000000ff0200720c */ /* 0x001fda0003f05270 */
[----:B------:R-:W-:Y:S05]  /*03c0*/  @P0 BRA `(.L_x_2) ;  /* 0x0000000400240947 */ /* 0x000fea0003800000 */
.L_x_11:
[----:B------:R-:W0:Y:S01]  /*03d0*/  S2UR UR5, SR_CgaCtaId ;  /* 0x00000000000579c3 */ /* 0x000e220000008800 */
[----:B------:R-:W-:Y:S01]  /*03e0*/  ISETP.NE.AND P0, PT, R0, RZ, PT ;  /* 0x000000ff0000720c */ /* 0x000fe20003f05270 */
[----:B------:R-:W-:Y:S01]  /*03f0*/  UMOV UR4, 0x400 ;  /* 0x0000040000047882 */ /* 0x000fe20000000000 */
[----:B------:R-:W-:Y:S02]  /*0400*/  IMAD.MOV.U32 R3, RZ, RZ, 0x1 ;  /* 0x00000001ff037424 */ /* 0x000fe400078e00ff */
[----:B------:R-:W-:Y:S01]  /*0410*/  IMAD.MOV.U32 R19, RZ, RZ, R0 ;  /* 0x000000ffff137224 */ /* 0x000fe200078e0000 */
[----:B0-----:R-:W-:-:S09]  /*0420*/  ULEA UR4, UR5, UR4, 0x18 ;  /* 0x0000000405047291 */ /* 0x001fd2000f8ec0ff */
[----:B------:R-:W0:Y:S04]  /*0430*/  @!P0 LDS R2, [UR4+0x4] ;  /* 0x00000404ff028984 */ /* 0x000e280008000800 */
[----:B------:R1:W-:Y:S01]  /*0440*/  STS.U8 [UR4+0x8], R3 ;  /* 0x00000803ff007988 */ /* 0x0003e20008000004 */
[----:B0-----:R-:W-:-:S05]  /*0450*/  @!P0 VIADD R2, R2, 0x1 ;  /* 0x0000000102028836 */ /* 0x001fca0000000000 */
[----:B------:R1:W-:Y:S01]  /*0460*/  @!P0 STS [UR4+0x4], R2 ;  /* 0x00000402ff008988 */ /* 0x0003e20008000804 */
[----:B------:R-:W-:Y:S06]  /*0470*/  BAR.SYNC.DEFER_BLOCKING 0x0 ;  /* 0x0000000000007b1d */ /* 0x000fec0000010000 */
[----:B--2---:R-:W0:Y:S02]  /*0480*/  LDS R18, [UR4+0x4] ;  /* 0x00000404ff127984 */ /* 0x004e240008000800 */
.L_x_10:
[----:B-1----:R-:W1:Y:S01]  /*0490*/  LDC.64 R2, c[0x0][0x3a8] ;  /* 0x0000ea00ff027b82 */ /* 0x002e620000000a00 */
[----:B--2---:R-:W2:Y:S01]  /*04a0*/  LDCU UR4, c[0x0][0x380] ;  /* 0x00007000ff0477ac */ /* 0x004ea20008000800 */
[----:B-1----:R-:W-:-:S05]  /*04b0*/  IMAD.WIDE R2, R19, 0x4, R2 ;  /* 0x0000000413027825 */ /* 0x002fca00078e0202 */
[----:B------:R-:W0:Y:S01]  /*04c0*/  LDG.E R5, desc[UR8][R2.64] ;  /* 0x0000000802057981 */ /* 0x000e22000c1e1900 */
[----:B------:R-:W-:Y:S01]  /*04d0*/  IMAD.MOV.U32 R13, RZ, RZ, R19 ;  /* 0x000000ffff0d7224 */ /* 0x000fe200078e0013 */
[----:B------:R-:W-:Y:S01]  /*04e0*/  BSSY B0, `(.L_x_3) ;  /* 0x000002e000007945 */ /* 0x000fe20003800000 */
[----:B------:R-:W-:-:S05]  /*04f0*/  VIADD R19, R19, UR7 ;  /* 0x0000000713137c36 */ /* 0x000fca0008000000 */
[----:B--2---:R-:W-:Y:S02]  /*0500*/  ISETP.GE.AND P0, PT, R19, UR4, PT ;  /* 0x0000000413007c0c */ /* 0x004fe4000bf06270 */
[----:B0-----:R-:W-:-:S13]  /*0510*/  ISETP.NE.AND P1, PT, R5, R18, PT ;  /* 0x000000120500720c */ /* 0x001fda0003f25270 */
[----:B------:R-:W-:Y:S05]  /*0520*/  @P1 BRA `(.L_x_4) ;  /* 0x0000000000a41947 */ /* 0x000fea0003800000 */
[----:B------:R-:W0:Y:S02]  /*0530*/  LDC.64 R4, c[0x0][0x388] ;  /* 0x0000e200ff047b82 */ /* 0x000e240000000a00 */
[----:B0-----:R-:W-:-:S05]  /*0540*/  IMAD.WIDE R4, R13, 0x4, R4 ;  /* 0x000000040d047825 */ /* 0x001fca00078e0204 */
[----:B------:R-:W2:Y:S04]  /*0550*/  LDG.E R6, desc[UR8][R4.64] ;  /* 0x0000000804067981 */ /* 0x000ea8000c1e1900 */
[----:B------:R-:W2:Y:S02]  /*0560*/  LDG.E R7, desc[UR8][R4.64+0x4] ;  /* 0x0000040804077981 */ /* 0x000ea4000c1e1900 */
[----:B--2---:R-:W-:-:S13]  /*0570*/  ISETP.GE.AND P1, PT, R6, R7, PT ;  /* 0x000000070600720c */ /* 0x004fda0003f26270 */
[----:B------:R-:W-:Y:S05]  /*0580*/  @P1 BRA `(.L_x_4) ;  /* 0x00000000008c1947 */ /* 0x000fea0003800000 */
[----:B------:R-:W0:Y:S01]  /*0590*/  LDC.64 R10, c[0x0][0x3a0] ;  /* 0x0000e800ff0a7b82 */ /* 0x000e220000000a00 */
[----:B------:R-:W-:-:S07]  /*05a0*/  IMAD.MOV.U32 R21, RZ, RZ, R6 ;  /* 0x000000ffff157224 */ /* 0x000fce00078e0006 */
[----:B------:R-:W1:Y:S08]  /*05b0*/  LDC.64 R14, c[0x0][0x3a8] ;  /* 0x0000ea00ff0e7b82 */ /* 0x000e700000000a00 */
[----:B------:R-:W2:Y:S08]  /*05c0*/  LDC.64 R16, c[0x0][0x3a0] ;  /* 0x0000e800ff107b82 */ /* 0x000eb00000000a00 */
[----:B------:R-:W3:Y:S01]  /*05d0*/  LDC.64 R8, c[0x0][0x390] ;  /* 0x0000e400ff087b82 */ /* 0x000ee20000000a00 */
[----:B0-----:R-:W-:-:S07]  /*05e0*/  IMAD.WIDE R10, R13, 0x4, R10 ;  /* 0x000000040d0a7825 */ /* 0x001fce00078e020a */
.L_x_9:
[----:B---3--:R-:W-:Y:S01]  /*05f0*/  IMAD.WIDE R6, R21, 0x4, R8 ;  /* 0x0000000415067825 */ /* 0x008fe200078e0208 */
[----:B------:R0:W5:Y:S05]  /*0600*/  LDG.E R20, desc[UR8][R2.64] ;  /* 0x0000000802147981 */ /* 0x00016a000c1e1900 */
[----:B------:R-:W1:Y:S02]  /*0610*/  LDG.E R7, desc[UR8][R6.64] ;  /* 0x0000000806077981 */ /* 0x000e64000c1e1900 */
[----:B-1----:R-:W-:-:S05]  /*0620*/  IMAD.WIDE R12, R7, 0x4, R14 ;  /* 0x00000004070c7825 */ /* 0x002fca00078e020e */
[----:B------:R-:W3:Y:S01]  /*0630*/  LDG.E R23, desc[UR8][R12.64] ;  /* 0x000000080c177981 */ /* 0x000ee2000c1e1900 */
[----:B------:R-:W-:Y:S05]  /*0640*/  YIELD ;  /* 0x0000000000007946 */ /* 0x000fea0003800000 */
[----:B------:R-:W-:Y:S01]  /*0650*/  BSSY.RECONVERGENT B1, `(.L_x_5) ;  /* 0x000000a000017945 */ /* 0x000fe20003800200 */
[----:B---3--:R-:W-:-:S13]  /*0660*/  ISETP.NE.AND P1, PT, R23, 0x7fffffff, PT ;  /* 0x7fffffff1700780c */ /* 0x008fda0003f25270 */
[----:B0-----:R-:W-:Y:S05]  /*0670*/  @P1 BRA `(.L_x_6) ;  /* 0x00000000001c1947 */ /* 0x001fea0003800000 */
[----:B-----5:R-:W-:-:S05]  /*0680*/  VIADD R23, R20, 0x1 ;  /* 0x0000000114177836 */ /* 0x020fca0000000000 */
[----:B------:R0:W-:Y:S04]  /*0690*/  STG.E desc[UR8][R12.64], R23 ;  /* 0x000000170c007986 */ /* 0x0001e8000c101908 */
[----:B------:R0:W5:Y:S01]  /*06a0*/  LDG.E R20, desc[UR8][R2.64] ;  /* 0x0000000802147981 */ /* 0x000162000c1e1900 */
[----:B------:R-:W1:Y:S01]  /*06b0*/  S2UR UR5, SR_CgaCtaId ;  /* 0x00000000000579c3 */ /* 0x000e620000008800 */
[----:B------:R-:W-:Y:S02]  /*06c0*/  UMOV UR4, 0x400 ;  /* 0x0000040000047882 */ /* 0x000fe40000000000 */
[----:B-1----:R-:W-:-:S09]  /*06d0*/  ULEA UR4, UR5, UR4, 0x18 ;  /* 0x0000000405047291 */ /* 0x002fd2000f8ec0ff */
[----:B0-----:R-:W-:Y:S03]  /*06e0*/  STS.U8 [UR4+0x8], RZ ;  /* 0x000008ffff007988 */ /* 0x001fe60008000004 */
.L_x_6:
[----:B------:R-:W-:Y:S05]  /*06f0*/  BSYNC.RECONVERGENT B1 ;  /* 0x0000000000017941 */ /* 0x000fea0003800200 */
.L_x_5:
[----:B-----5:R-:W-:Y:S01]  /*0700*/  VIADD R20, R20, 0x1 ;  /* 0x0000000114147836 */ /* 0x020fe20000000000 */
[----:B------:R-:W-:Y:S04]  /*0710*/  BSSY.RECONVERGENT B1, `(.L_x_7) ;  /* 0x0000006000017945 */ /* 0x000fe80003800200 */
[----:B------:R-:W-:-:S13]  /*0720*/  ISETP.NE.AND P1, PT, R23, R20, PT ;  /* 0x000000141700720c */ /* 0x000fda0003f25270 */
[----:B------:R-:W-:Y:S05]  /*0730*/  @P1 BRA `(.L_x_8) ;  /* 0x00000000000c1947 */ /* 0x000fea0003800000 */
[----:B------:R-:W3:Y:S01]  /*0740*/  LDG.E R13, desc[UR8][R10.64] ;  /* 0x000000080a0d7981 */ /* 0x000ee2000c1e1900 */
[----:B--2---:R-:W-:-:S05]  /*0750*/  IMAD.WIDE R6, R7, 0x4, R16 ;  /* 0x0000000407067825 */ /* 0x004fca00078e0210 */
[----:B---3--:R0:W-:Y:S02]  /*0760*/  REDG.E.ADD.STRONG.GPU desc[UR8][R6.64], R13 ;  /* 0x0000000d0600798e */ /* 0x0081e4000c12e108 */
.L_x_8:
[----:B------:R-:W-:Y:S05]  /*0770*/  BSYNC.RECONVERGENT B1 ;  /* 0x0000000000017941 */ /* 0x000fea0003800200 */
.L_x_7:
[----:B0-----:R-:W3:Y:S01]  /*0780*/  LDG.E R6, desc[UR8][R4.64+0x4] ;  /* 0x0000040804067981 */ /* 0x001ee2000c1e1900 */
[----:B------:R-:W-:-:S05]  /*0790*/  VIADD R21, R21, 0x1 ;  /* 0x0000000115157836 */ /* 0x000fca0000000000 */
[----:B---3--:R-:W-:-:S13]  /*07a0*/  ISETP.GE.AND P1, PT, R21, R6, PT ;  /* 0x000000061500720c */ /* 0x008fda0003f26270 */
[----:B------:R-:W-:Y:S05]  /*07b0*/  @!P1 BRA `(.L_x_9) ;  /* 0xfffffffc008c9947 */ /* 0x000fea000383ffff */
.L_x_4:
[----:B------:R-:W-:Y:S05]  /*07c0*/  BSYNC B0 ;  /* 0x0000000000007941 */ /* 0x000fea0003800000 */
.L_x_3:
[----:B------:R-:W-:Y:S05]  /*07d0*/  @!P0 BRA `(.L_x_10) ;  /* 0xfffffffc002c8947 */ /* 0x000fea000383ffff */
[----:B------:R-:W-:Y:S05]  /*07e0*/  WARPSYNC.ALL ;  /* 0x0000000000007948 */ /* 0x000fea0003800000 */
[----:B------:R-:W0:Y:S08]  /*07f0*/  S2UR UR5, SR_CgaCtaId ;  /* 0x00000000000579c3 */ /* 0x000e300000008800 */
[----:B------:R-:W-:Y:S06]  /*0800*/  BAR.SYNC.DEFER_BLOCKING 0x0 ;  /* 0x0000000000007b1d */ /* 0x000fec0000010000 */
[----:B------:R-:W-:-:S02]  /*0810*/  UMOV UR4, 0x400 ;  /* 0x0000040000047882 */ /* 0x000fc40000000000 */
[----:B0-----:R-:W-:-:S09]  /*0820*/  ULEA UR4, UR5, UR4, 0x18 ;  /* 0x0000000405047291 */ /* 0x001fd2000f8ec0ff */
[----:B------:R-:W0:Y:S02]  /*0830*/  LDS.U8 R2, [UR4+0x8] ;  /* 0x00000804ff027984 */ /* 0x000e240008000000 */
[----:B0-----:R-:W-:-:S13]  /*0840*/  ISETP.NE.AND P0, PT, R2, RZ, PT ;  /* 0x000000ff0200720c */ /* 0x001fda0003f05270 */
[----:B------:R-:W-:Y:S05]  /*0850*/  @!P0 BRA `(.L_x_11) ;  /* 0xfffffff800dc8947 */ /* 0x000fea000383ffff */
.L_x_2:
[----:B------:R-:W0:Y:S02]  /*0860*/  LDS R2, [UR4+0x4] ;  /* 0x00000404ff027984 */ /* 0x000e240008000800 */
[----:B0-----:R-:W-:-:S13]  /*0870*/  ISETP.NE.AND P0, PT, R2, RZ, PT ;  /* 0x000000ff0200720c */ /* 0x001fda0003f05270 */
[----:B------:R-:W-:Y:S05]  /*0880*/  @!P0 BRA `(.L_x_12) ;  /* 0x0000000400948947 */ /* 0x000fea0003800000 */
.L_x_24:
[----:B0-----:R-:W0:Y:S01]  /*0890*/  S2UR UR5, SR_CgaCtaId ;  /* 0x00000000000579c3 */ /* 0x001e220000008800 */
[----:B------:R-:W-:Y:S01]  /*08a0*/  ISETP.NE.AND P0, PT, R0, RZ, PT ;  /* 0x000000ff0000720c */ /* 0x000fe20003f05270 */
[----:B------:R-:W-:Y:S01]  /*08b0*/  UMOV UR4, 0x400 ;  /* 0x0000040000047882 */ /* 0x000fe20000000000 */
[----:B------:R-:W-:Y:S01]  /*08c0*/  BSSY.RECONVERGENT B0, `(.L_x_13) ;  /* 0x000005a000007945 */ /* 0x000fe20003800200 */
[----:B------:R-:W-:-:S10]  /*08d0*/  IMAD.MOV.U32 R29, RZ, RZ, R0 ;  /* 0x000000ffff1d7224 */ /* 0x000fd400078e0000 */
[----:B------:R-:W-:Y:S01]  /*08e0*/  @!P0 VIADD R2, R2, 0xffffffff ;  /* 0xffffffff02028836 */ /* 0x000fe20000000000 */
[----:B0-----:R-:W-:-:S09]  /*08f0*/  ULEA UR4, UR5, UR4, 0x18 ;  /* 0x0000000405047291 */ /* 0x001fd2000f8ec0ff */
[----:B------:R0:W-:Y:S01]  /*0900*/  @!P0 STS [UR4+0x4], R2 ;  /* 0x00000402ff008988 */ /* 0x0001e20008000804 */
[----:B------:R-:W-:Y:S06]  /*0910*/  BAR.SYNC.DEFER_BLOCKING 0x0 ;  /* 0x0000000000007b1d */ /* 0x000fec0000010000 */
[----:B---3--:R-:W1:Y:S02]  /*0920*/  LDS.64 R4, [UR4] ;  /* 0x00000004ff047984 */ /* 0x008e640008000a00 */
.L_x_23:
[----:B-1-3--:R-:W3:Y:S02]  /*0930*/  LDC.64 R6, c[0x0][0x3a8] ;  /* 0x0000ea00ff067b82 */ /* 0x00aee40000000a00 */
[----:B---3--:R-:W-:-:S05]  /*0940*/  IMAD.WIDE R6, R29, 0x4, R6 ;  /* 0x000000041d067825 */ /* 0x008fca00078e0206 */
[----:B0-----:R-:W1:Y:S01]  /*0950*/  LDG.E R2, desc[UR8][R6.64] ;  /* 0x0000000806027981 */ /* 0x001e62000c1e1900 */
[----:B------:R-:W-:Y:S01]  /*0960*/  BSSY.RECONVERGENT B1, `(.L_x_14) ;  /* 0x000004b000017945 */ /* 0x000fe20003800200 */
[----:B-1----:R-:W-:-:S13]  /*0970*/  ISETP.NE.AND P0, PT, R2, R5, PT ;  /* 0x000000050200720c */ /* 0x002fda0003f05270 */
[----:B------:R-:W-:Y:S05]  /*0980*/  @P0 BRA `(.L_x_15) ;  /* 0x0000000400200947 */ /* 0x000fea0003800000 */
[----:B------:R-:W0:Y:S08]  /*0990*/  LDC.64 R8, c[0x0][0x388] ;  /* 0x0000e200ff087b82 */ /* 0x000e300000000a00 */
[----:B------:R-:W1:Y:S01]  /*09a0*/  LDC.64 R10, c[0x0][0x3b0] ;  /* 0x0000ec00ff0a7b82 */ /* 0x000e620000000a00 */
[----:B0-----:R-:W-:-:S05]  /*09b0*/  IMAD.WIDE R8, R29, 0x4, R8 ;  /* 0x000000041d087825 */ /* 0x001fca00078e0208 */
[----:B------:R-:W3:Y:S04]  /*09c0*/  LDG.E R31, desc[UR8][R8.64] ;  /* 0x00000008081f7981 */ /* 0x000ee8000c1e1900 */
[----:B------:R-:W3:Y:S01]  /*09d0*/  LDG.E R2, desc[UR8][R8.64+0x4] ;  /* 0x0000040808027981 */ /* 0x000ee2000c1e1900 */
[----:B------:R-:W-:Y:S01]  /*09e0*/  BSSY.RECONVERGENT B2, `(.L_x_16) ;  /* 0x000003a000027945 */ /* 0x000fe20003800200 */
[----:B-1----:R-:W-:Y:S01]  /*09f0*/  IMAD.WIDE R10, R29, 0x8, R10 ;  /* 0x000000081d0a7825 */ /* 0x002fe200078e020a */
[----:B---3--:R-:W-:-:S13]  /*0a00*/  ISETP.GE.AND P0, PT, R31, R2, PT ;  /* 0x000000021f00720c */ /* 0x008fda0003f06270 */
[----:B------:R-:W-:Y:S05]  /*0a10*/  @P0 BRA `(.L_x_17) ;  /* 0x0000000000d80947 */ /* 0x000fea0003800000 */
[----:B------:R-:W0:Y:S01]  /*0a20*/  LDC.64 R20, c[0x0][0x3a0] ;  /* 0x0000e800ff147b82 */ /* 0x000e220000000a00 */
[----:B------:R-:W-:-:S07]  /*0a30*/  IMAD.MOV.U32 R26, RZ, RZ, R2 ;  /* 0x000000ffff1a7224 */ /* 0x000fce00078e0002 */
[----:B------:R-:W1:Y:S08]  /*0a40*/  LDC.64 R12, c[0x0][0x3a8] ;  /* 0x0000ea00ff0c7b82 */ /* 0x000e700000000a00 */
[----:B------:R-:W3:Y:S08]  /*0a50*/  LDC.64 R14, c[0x0][0x3a0] ;  /* 0x0000e800ff0e7b82 */ /* 0x000ef00000000a00 */
[----:B--2---:R-:W2:Y:S01]  /*0a60*/  LDC.64 R16, c[0x0][0x3b0] ;  /* 0x0000ec00ff107b82 */ /* 0x004ea20000000a00 */
[----:B0-----:R-:W-:-:S07]  /*0a70*/  IMAD.WIDE R20, R29, 0x4, R20 ;  /* 0x000000041d147825 */ /* 0x001fce00078e0214 */
[----:B------:R-:W0:Y:S02]  /*0a80*/  LDC.64 R18, c[0x0][0x390] ;  /* 0x0000e400ff127b82 */ /* 0x000e240000000a00 */
.L_x_22:
[----:B0-----:R-:W-:Y:S01]  /*0a90*/  IMAD.WIDE R2, R31, 0x4, R18 ;  /* 0x000000041f027825 */ /* 0x001fe200078e0212 */
[----:B------:R-:W4:Y:S04]  /*0aa0*/  LDG.E R24, desc[UR8][R6.64] ;  /* 0x0000000806187981 */ /* 0x000f28000c1e1900 */
[----:B------:R-:W1:Y:S02]  /*0ab0*/  LDG.E R33, desc[UR8][R2.64] ;  /* 0x0000000802217981 */ /* 0x000e64000c1e1900 */
[----:B-1----:R-:W-:-:S06]  /*0ac0*/  IMAD.WIDE R22, R33, 0x4, R12 ;  /* 0x0000000421167825 */ /* 0x002fcc00078e020c */
[----:B------:R-:W5:Y:S01]  /*0ad0*/  LDG.E R22, desc[UR8][R22.64] ;  /* 0x0000000816167981 */ /* 0x000f62000c1e1900 */
[----:B----4-:R-:W-:Y:S01]  /*0ae0*/  VIADD R25, R24, 0x1 ;  /* 0x0000000118197836 */ /* 0x010fe20000000000 */
[----:B------:R-:W-:Y:S04]  /*0af0*/  BSSY.RECONVERGENT B3, `(.L_x_18) ;  /* 0x0000025000037945 */ /* 0x000fe80003800200 */
[----:B-----5:R-:W-:-:S13]  /*0b00*/  ISETP.NE.AND P0, PT, R22, R25, PT ;  /* 0x000000191600720c */ /* 0x020fda0003f05270 */
[----:B------:R-:W-:Y:S05]  /*0b10*/  @P0 BRA `(.L_x_19) ;  /* 0x0000000000880947 */ /* 0x000fea0003800000 */
[----:B---3--:R-:W-:-:S05]  /*0b20*/  IMAD.WIDE R2, R33, 0x4, R14 ;  /* 0x0000000421027825 */ /* 0x008fca00078e020e */
[----:B------:R-:W3:Y:S02]  /*0b30*/  LDG.E R22, desc[UR8][R2.64] ;  /* 0x0000000802167981 */ /* 0x000ee4000c1e1900 */
[----:B---3--:R-:W-:-:S13]  /*0b40*/  ISETP.NE.AND P0, PT, R22, RZ, PT ;  /* 0x000000ff1600720c */ /* 0x008fda0003f05270 */
[----:B------:R-:W-:Y:S05]  /*0b50*/  @!P0 BRA `(.L_x_19) ;  /* 0x0000000000788947 */ /* 0x000fea0003800000 */
[----:B------:R-:W3:Y:S01]  /*0b60*/  LDG.E R28, desc[UR8][R20.64] ;  /* 0x00000008141c7981 */ /* 0x000ee2000c1e1900 */
[----:B------:R-:W0:Y:S01]  /*0b70*/  I2F.F64 R22, R22 ;  /* 0x0000001600167312 */ /* 0x000e220000201c00 */
[----:B------:R-:W-:Y:S01]  /*0b80*/  IMAD.MOV.U32 R2, RZ, RZ, 0x1 ;  /* 0x00000001ff027424 */ /* 0x000fe200078e00ff */
[----:B------:R-:W-:Y:S06]  /*0b90*/  BSSY.RECONVERGENT B4, `(.L_x_20) ;  /* 0x0000013000047945 */ /* 0x000fec0003800200 */
[----:B0-----:R-:W0:Y:S02]  /*0ba0*/  MUFU.RCP64H R3, R23 ;  /* 0x0000001700037308 */ /* 0x001e240000001800 */
[----:B0-----:R-:W-:-:S08]  /*0bb0*/  DFMA R24, -R22, R2, 1 ;  /* 0x3ff000001618742b */ /* 0x001fd00000000102 */
[----:B------:R-:W-:-:S08]  /*0bc0*/  DFMA R24, R24, R24, R24 ;  /* 0x000000181818722b */ /* 0x000fd00000000018 */
[----:B------:R-:W-:-:S08]  /*0bd0*/  DFMA R2, R2, R24, R2 ;  /* 0x000000180202722b */ /* 0x000fd00000000002 */
[----:B------:R-:W-:-:S08]  /*0be0*/  DFMA R26, -R22, R2, 1 ;  /* 0x3ff00000161a742b */ /* 0x000fd00000000102 */
[----:B------:R-:W-:Y:S01]  /*0bf0*/  DFMA R2, R2, R26, R2 ;  /* 0x0000001a0202722b */ /* 0x000fe20000000002 */
[----:B---3--:R-:W0:Y:S07]  /*0c00*/  I2F.F64 R24, R28 ;  /* 0x0000001c00187312 */ /* 0x008e2e0000201c00 */
[----:B0-----:R-:W-:Y:S01]  /*0c10*/  DMUL R26, R24, R2 ;  /* 0x00000002181a7228 */ /* 0x001fe20000000000 */
[----:B------:R-:W-:-:S07]  /*0c20*/  FSETP.GEU.AND P1, PT, |R25|, 6.5827683646048100446e-37, PT ;  /* 0x036000001900780b */ /* 0x000fce0003f2e200 */
[----:B------:R-:W-:-:S08]  /*0c30*/  DFMA R34, -R22, R26, R24 ;  /* 0x0000001a1622722b */ /* 0x000fd00000000118 */
[----:B------:R-:W-:-:S10]  /*0c40*/  DFMA R2, R2, R34, R26 ;  /* 0x000000220202722b */ /* 0x000fd4000000001a */
[----:B------:R-:W-:-:S05]  /*0c50*/  FFMA R26, RZ, R23, R3 ;  /* 0x00000017ff1a7223 */ /* 0x000fca0000000003 */
[----:B------:R-:W-:-:S13]  /*0c60*/  FSETP.GT.AND P0, PT, |R26|, 1.469367938527859385e-39, PT ;  /* 0x001000001a00780b */ /* 0x000fda0003f04200 */
[----:B------:R-:W-:Y:S05]  /*0c70*/  @P0 BRA P1, `(.L_x_21) ;  /* 0x0000000000100947 */ /* 0x000fea0000800000 */
[----:B------:R-:W-:-:S07]  /*0c80*/  MOV R30, 0xca0 ;  /* 0x00000ca0001e7802 */ /* 0x000fce0000000f00 */
[----:B--2---:R-:W-:Y:S05]  /*0c90*/  CALL.REL.NOINC `($__internal_0_$__cuda_sm20_div_rn_f64_full) ;  /* 0x0000000000a07944 */ /* 0x004fea0003c00000 */
[----:B------:R-:W-:Y:S02]  /*0ca0*/  IMAD.MOV.U32 R2, RZ, RZ, R34 ;  /* 0x000000ffff027224 */ /* 0x000fe400078e0022 */
[----:B------:R-:W-:-:S07]  /*0cb0*/  IMAD.MOV.U32 R3, RZ, RZ, R35 ;  /* 0x000000ffff037224 */ /* 0x000fce00078e0023 */
.L_x_21:
[----:B------:R-:W-:Y:S05]  /*0cc0*/  BSYNC.RECONVERGENT B4 ;  /* 0x0000000000047941 */ /* 0x000fea0003800200 */
.L_x_20:
[----:B--2---:R-:W-:Y:S01]  /*0cd0*/  IMAD.WIDE R22, R33, 0x8, R16 ;  /* 0x0000000821167825 */ /* 0x004fe200078e0210 */
[----:B------:R-:W2:Y:S05]  /*0ce0*/  LDG.E.64 R26, desc[UR8][R10.64] ;  /* 0x000000080a1a7981 */ /* 0x000eaa000c1e1b00 */
[----:B------:R-:W3:Y:S02]  /*0cf0*/  LDG.E.64 R22, desc[UR8][R22.64] ;  /* 0x0000000816167981 */ /* 0x000ee4000c1e1b00 */
[----:B---3--:R-:W-:-:S08]  /*0d00*/  DADD R24, R22, 1 ;  /* 0x3ff0000016187429 */ /* 0x008fd00000000000 */
[----:B--2---:R-:W-:-:S07]  /*0d10*/  DFMA R24, R24, R2, R26 ;  /* 0x000000021818722b */ /* 0x004fce000000001a */
[----:B------:R0:W-:Y:S04]  /*0d20*/  STG.E.64 desc[UR8][R10.64], R24 ;  /* 0x000000180a007986 */ /* 0x0001e8000c101b08 */
[----:B------:R0:W5:Y:S02]  /*0d30*/  LDG.E R26, desc[UR8][R8.64+0x4] ;  /* 0x00000408081a7981 */ /* 0x000164000c1e1900 */
.L_x_19:
[----:B------:R-:W-:Y:S05]  /*0d40*/  BSYNC.RECONVERGENT B3 ;  /* 0x0000000000037941 */ /* 0x000fea0003800200 */
.L_x_18:
[----:B------:R-:W-:-:S05]  /*0d50*/  VIADD R31, R31, 0x1 ;  /* 0x000000011f1f7836 */ /* 0x000fca0000000000 */
[----:B-----5:R-:W-:-:S13]  /*0d60*/  ISETP.GE.AND P0, PT, R31, R26, PT ;  /* 0x0000001a1f00720c */ /* 0x020fda0003f06270 */
[----:B------:R-:W-:Y:S05]  /*0d70*/  @!P0 BRA `(.L_x_22) ;  /* 0xfffffffc00448947 */ /* 0x000fea000383ffff */
.L_x_17:
[----:B------:R-:W-:Y:S05]  /*0d80*/  BSYNC.RECONVERGENT B2 ;  /* 0x0000000000027941 */ /* 0x000fea0003800200 */
.L_x_16:
[----:B------:R-:W-:-:S13]  /*0d90*/  ISETP.NE.AND P0, PT, R29, R4, PT ;  /* 0x000000041d00720c */ /* 0x000fda0003f05270 */
[----:B------:R-:W-:Y:S05]  /*0da0*/  @!P0 BRA `(.L_x_15) ;  /* 0x0000000000188947 */ /* 0x000fea0003800000 */
[----:B------:R-:W1:Y:S01]  /*0db0*/  LDC.64 R2, c[0x0][0x398] ;  /* 0x0000e600ff027b82 */ /* 0x000e620000000a00 */
[----:B0-----:R-:W4:Y:S01]  /*0dc0*/  LDG.E.64 R10, desc[UR8][R10.64] ;  /* 0x000000080a0a7981 */ /* 0x001f22000c1e1b00 */
[----:B-1----:R-:W-:-:S05]  /*0dd0*/  IMAD.WIDE R2, R29, 0x8, R2 ;  /* 0x000000081d027825 */ /* 0x002fca00078e0202 */
[----:B------:R-:W4:Y:S02]  /*0de0*/  LDG.E.64 R6, desc[UR8][R2.64] ;  /* 0x0000000802067981 */ /* 0x000f24000c1e1b00 */
[----:B----4-:R-:W-:-:S07]  /*0df0*/  DFMA R6, R10, 0.5, R6 ;  /* 0x3fe000000a06782b */ /* 0x010fce0000000006 */
[----:B------:R1:W-:Y:S04]  /*0e00*/  STG.E.64 desc[UR8][R2.64], R6 ;  /* 0x0000000602007986 */ /* 0x0003e8000c101b08 */
.L_x_15:
[----:B------:R-:W-:Y:S05]  /*0e10*/  BSYNC.RECONVERGENT B1 ;  /* 0x0000000000017941 */ /* 0x000fea0003800200 */
.L_x_14:
[----:B------:R-:W4:Y:S01]  /*0e20*/  LDCU UR4, c[0x0][0x380] ;  /* 0x00007000ff0477ac */ /* 0x000f220008000800 */
[----:B------:R-:W-:-:S04]  /*0e30*/  IADD3 R29, PT, PT, R29, UR7, RZ ;  /* 0x000000071d1d7c10 */ /* 0x000fc8000fffe0ff */
[----:B----4-:R-:W-:-:S13]  /*0e40*/  ISETP.GE.AND P0, PT, R29, UR4, PT ;  /* 0x000000041d007c0c */ /* 0x010fda000bf06270 */
[----:B------:R-:W-:Y:S05]  /*0e50*/  @!P0 BRA `(.L_x_23) ;  /* 0xfffffff800b48947 */ /* 0x000fea000383ffff */
[----:B------:R-:W-:Y:S05]  /*0e60*/  BSYNC.RECONVERGENT B0 ;  /* 0x0000000000007941 */ /* 0x000fea0003800200 */
.L_x_13:
[----:B------:R-:W4:Y:S08]  /*0e70*/  S2UR UR5, SR_CgaCtaId ;  /* 0x00000000000579c3 */ /* 0x000f300000008800 */
[----:B------:R-:W-:Y:S06]  /*0e80*/  BAR.SYNC.DEFER_BLOCKING 0x0 ;  /* 0x0000000000007b1d */ /* 0x000fec0000010000 */
[----:B------:R-:W-:-:S02]  /*0e90*/  UMOV UR4, 0x400 ;  /* 0x0000040000047882 */ /* 0x000fc40000000000 */
[----:B----4-:R-:W-:-:S09]  /*0ea0*/  ULEA UR4, UR5, UR4, 0x18 ;  /* 0x0000000405047291 */ /* 0x010fd2000f8ec0ff */
[----:B-1----:R-:W1:Y:S02]  /*0eb0*/  LDS R2, [UR4+0x4] ;  /* 0x00000404ff027984 */ /* 0x002e640008000800 */
[----:B-1----:R-:W-:-:S13]  /*0ec0*/  ISETP.NE.AND P0, PT, R2, RZ, PT ;  /* 0x000000ff0200720c */ /* 0x002fda0003f05270 */
[----:B------:R-:W-:Y:S05]  /*0ed0*/  @P0 BRA `(.L_x_24) ;  /* 0xfffffff8006c0947 */ /* 0x000fea000383ffff */
.L_x_12:
[----:B------:R-:W1:Y:S02]  /*0ee0*/  LDS R2, [UR4] ;  /* 0x00000004ff027984 */ /* 0x000e640008000800 */
[----:B-1----:R-:W-:-:S13]  /*0ef0*/  ISETP.GE.AND P0, PT, R2, UR6, PT ;  /* 0x0000000602007c0c */ /* 0x002fda000bf06270 */
[----:B------:R-:W-:Y:S05]  /*0f00*/  @P0 EXIT ;  /* 0x000000000000094d */ /* 0x000fea0003800000 */
[----:B------:R-:W-:Y:S05]  /*0f10*/  BRA `(.L_x_25) ;  /* 0xfffffff000807947 */ /* 0x000fea000383ffff */
        .weak           $__internal_0_$__cuda_sm20_div_rn_f64_full
        .type           $__internal_0_$__cuda_sm20_div_rn_f64_full,@function
        .size           $__internal_0_$__cuda_sm20_div_rn_f64_full,(.L_x_32 - $__internal_0_$__cuda_sm20_div_rn_f64_full)
$__internal_0_$__cuda_sm20_div_rn_f64_full:
[C---:B------:R-:W-:Y:S01]  /*0f20*/  FSETP.GEU.AND P0, PT, |R23|.reuse, 1.469367938527859385e-39, PT ;  /* 0x001000001700780b */ /* 0x040fe20003f0e200 */
[----:B------:R-:W-:Y:S01]  /*0f30*/  IMAD.MOV.U32 R34, RZ, RZ, 0x1 ;  /* 0x00000001ff227424 */ /* 0x000fe200078e00ff */
[----:B------:R-:W-:Y:S01]  /*0f40*/  LOP3.LUT R2, R23, 0x800fffff, RZ, 0xc0, !PT ;  /* 0x800fffff17027812 */ /* 0x000fe200078ec0ff */
[----:B------:R-:W-:Y:S01]  /*0f50*/  IMAD.MOV.U32 R28, RZ, RZ, 0x1ca00000 ;  /* 0x1ca00000ff1c7424 */ /* 0x000fe200078e00ff */
[C---:B------:R-:W-:Y:S01]  /*0f60*/  FSETP.GEU.AND P2, PT, |R25|.reuse, 1.469367938527859385e-39, PT ;  /* 0x001000001900780b */ /* 0x040fe20003f4e200 */
[----:B------:R-:W-:Y:S01]  /*0f70*/  BSSY.RECONVERGENT B5, `(.L_x_26) ;  /* 0x0000052000057945 */ /* 0x000fe20003800200 */
[----:B------:R-:W-:Y:S01]  /*0f80*/  LOP3.LUT R3, R2, 0x3ff00000, RZ, 0xfc, !PT ;  /* 0x3ff0000002037812 */ /* 0x000fe200078efcff */
[----:B------:R-:W-:Y:S01]  /*0f90*/  IMAD.MOV.U32 R2, RZ, RZ, R22 ;  /* 0x000000ffff027224 */ /* 0x000fe200078e0016 */
[----:B------:R-:W-:Y:S02]  /*0fa0*/  LOP3.LUT R32, R25, 0x7ff00000, RZ, 0xc0, !PT ;  /* 0x7ff0000019207812 */ /* 0x000fe400078ec0ff */
[----:B------:R-:W-:-:S03]  /*0fb0*/  LOP3.LUT R41, R23, 0x7ff00000, RZ, 0xc0, !PT ;  /* 0x7ff0000017297812 */ /* 0x000fc600078ec0ff */
[----:B------:R-:W-:Y:S01]  /*0fc0*/  @!P0 DMUL R2, R22, 8.98846567431157953865e+307 ;  /* 0x7fe0000016028828 */ /* 0x000fe20000000000 */
[C---:B------:R-:W-:Y:S01]  /*0fd0*/  ISETP.GE.U32.AND P1, PT, R32.reuse, R41, PT ;  /* 0x000000292000720c */ /* 0x040fe20003f26070 */
[----:B------:R-:W-:Y:S02]  /*0fe0*/  IMAD.MOV.U32 R40, RZ, RZ, R32 ;  /* 0x000000ffff287224 */ /* 0x000fe400078e0020 */
[----:B------:R-:W-:Y:S01]  /*0ff0*/  @!P2 LOP3.LUT R37, R23, 0x7ff00000, RZ, 0xc0, !PT ;  /* 0x7ff000001725a812 */ /* 0x000fe200078ec0ff */
[----:B------:R-:W-:Y:S01]  /*1000*/  @!P2 IMAD.MOV.U32 R36, RZ, RZ, RZ ;  /* 0x000000ffff24a224 */ /* 0x000fe200078e00ff */
[----:B------:R-:W0:Y:S02]  /*1010*/  MUFU.RCP64H R35, R3 ;  /* 0x0000000300237308 */ /* 0x000e240000001800 */
[----:B------:R-:W-:Y:S02]  /*1020*/  @!P2 ISETP.GE.U32.AND P3, PT, R32, R37, PT ;  /* 0x000000252000a20c */ /* 0x000fe40003f66070 */
[----:B------:R-:W-:-:S02]  /*1030*/  @!P0 LOP3.LUT R41, R3, 0x7ff00000, RZ, 0xc0, !PT ;  /* 0x7ff0000003298812 */ /* 0x000fc400078ec0ff */
[----:B------:R-:W-:-:S03]  /*1040*/  @!P2 SEL R37, R28, 0x63400000, !P3 ;  /* 0x634000001c25a807 */ /* 0x000fc60005800000 */
[----:B------:R-:W-:Y:S01]  /*1050*/  VIADD R42, R41, 0xffffffff ;  /* 0xffffffff292a7836 */ /* 0x000fe20000000000 */
[----:B------:R-:W-:-:S04]  /*1060*/  @!P2 LOP3.LUT R37, R37, 0x80000000, R25, 0xf8, !PT ;  /* 0x800000002525a812 */ /* 0x000fc800078ef819 */
[----:B------:R-:W-:Y:S01]  /*1070*/  @!P2 LOP3.LUT R37, R37, 0x100000, RZ, 0xfc, !PT ;  /* 0x001000002525a812 */ /* 0x000fe200078efcff */
[----:B0-----:R-:W-:-:S08]  /*1080*/  DFMA R26, R34, -R2, 1 ;  /* 0x3ff00000221a742b */ /* 0x001fd00000000802 */
[----:B------:R-:W-:-:S08]  /*1090*/  DFMA R26, R26, R26, R26 ;  /* 0x0000001a1a1a722b */ /* 0x000fd0000000001a */
[----:B------:R-:W-:Y:S01]  /*10a0*/  DFMA R34, R34, R26, R34 ;  /* 0x0000001a2222722b */ /* 0x000fe20000000022 */
[----:B------:R-:W-:Y:S01]  /*10b0*/  SEL R27, R28, 0x63400000, !P1 ;  /* 0x634000001c1b7807 */ /* 0x000fe20004800000 */
[----:B------:R-:W-:-:S03]  /*10c0*/  IMAD.MOV.U32 R26, RZ, RZ, R24 ;  /* 0x000000ffff1a7224 */ /* 0x000fc600078e0018 */
[----:B------:R-:W-:-:S03]  /*10d0*/  LOP3.LUT R27, R27, 0x800fffff, R25, 0xf8, !PT ;  /* 0x800fffff1b1b7812 */ /* 0x000fc600078ef819 */
[----:B------:R-:W-:-:S03]  /*10e0*/  DFMA R38, R34, -R2, 1 ;  /* 0x3ff000002226742b */ /* 0x000fc60000000802 */
[----:B------:R-:W-:-:S05]  /*10f0*/  @!P2 DFMA R26, R26, 2, -R36 ;  /* 0x400000001a1aa82b */ /* 0x000fca0000000824 */
[----:B------:R-:W-:-:S05]  /*1100*/  DFMA R38, R34, R38, R34 ;  /* 0x000000262226722b */ /* 0x000fca0000000022 */
[----:B------:R-:W-:-:S03]  /*1110*/  @!P2 LOP3.LUT R40, R27, 0x7ff00000, RZ, 0xc0, !PT ;  /* 0x7ff000001b28a812 */ /* 0x000fc600078ec0ff */
[----:B------:R-:W-:Y:S02]  /*1120*/  DMUL R34, R38, R26 ;  /* 0x0000001a26227228 */ /* 0x000fe40000000000 */
[----:B------:R-:W-:-:S05]  /*1130*/  VIADD R36, R40, 0xffffffff ;  /* 0xffffffff28247836 */ /* 0x000fca0000000000 */
[----:B------:R-:W-:Y:S01]  /*1140*/  ISETP.GT.U32.AND P0, PT, R36, 0x7feffffe, PT ;  /* 0x7feffffe2400780c */ /* 0x000fe20003f04070 */
[----:B------:R-:W-:-:S03]  /*1150*/  DFMA R36, R34, -R2, R26 ;  /* 0x800000022224722b */ /* 0x000fc6000000001a */
[----:B------:R-:W-:-:S05]  /*1160*/  ISETP.GT.U32.OR P0, PT, R42, 0x7feffffe, P0 ;  /* 0x7feffffe2a00780c */ /* 0x000fca0000704470 */
[----:B------:R-:W-:-:S08]  /*1170*/  DFMA R36, R38, R36, R34 ;  /* 0x000000242624722b */ /* 0x000fd00000000022 */
[----:B------:R-:W-:Y:S05]  /*1180*/  @P0 BRA `(.L_x_27) ;  /* 0x00000000006c0947 */ /* 0x000fea0003800000 */
[----:B------:R-:W-:Y:S01]  /*1190*/  LOP3.LUT R25, R23, 0x7ff00000, RZ, 0xc0, !PT ;  /* 0x7ff0000017197812 */ /* 0x000fe200078ec0ff */
[----:B------:R-:W-:-:S03]  /*11a0*/  IMAD.MOV.U32 R38, RZ, RZ, RZ ;  /* 0x000000ffff267224 */ /* 0x000fc600078e00ff */
[CC--:B------:R-:W-:Y:S02]  /*11b0*/  VIADDMNMX R24, R32.reuse, -R25.reuse, 0xb9600000, !PT ;  /* 0xb960000020187446 */ /* 0x0c0fe40007800919 */
[----:B------:R-:W-:Y:S02]  /*11c0*/  ISETP.GE.U32.AND P0, PT, R32, R25, PT ;  /* 0x000000192000720c */ /* 0x000fe40003f06070 */
[----:B------:R-:W-:Y:S02]  /*11d0*/  VIMNMX R24, PT, PT, R24, 0x46a00000, PT ;  /* 0x46a0000018187848 */ /* 0x000fe40003fe0100 */
[----:B------:R-:W-:-:S05]  /*11e0*/  SEL R25, R28, 0x63400000, !P0 ;  /* 0x634000001c197807 */ /* 0x000fca0004000000 */
[----:B------:R-:W-:-:S04]  /*11f0*/  IMAD.IADD R24, R24, 0x1, -R25 ;  /* 0x0000000118187824 */ /* 0x000fc800078e0a19 */
[----:B------:R-:W-:-:S06]  /*1200*/  VIADD R39, R24, 0x7fe00000 ;  /* 0x7fe0000018277836 */ /* 0x000fcc0000000000 */
[----:B------:R-:W-:-:S10]  /*1210*/  DMUL R34, R36, R38 ;  /* 0x0000002624227228 */ /* 0x000fd40000000000 */
[----:B------:R-:W-:-:S13]  /*1220*/  FSETP.GTU.AND P0, PT, |R35|, 1.469367938527859385e-39, PT ;  /* 0x001000002300780b */ /* 0x000fda0003f0c200 */
[----:B------:R-:W-:Y:S05]  /*1230*/  @P0 BRA `(.L_x_28) ;  /* 0x0000000000940947 */ /* 0x000fea0003800000 */
[----:B------:R-:W-:Y:S01]  /*1240*/  DFMA R2, R36, -R2, R26 ;  /* 0x800000022402722b */ /* 0x000fe2000000001a */
[----:B------:R-:W-:-:S09]  /*1250*/  IMAD.MOV.U32 R38, RZ, RZ, RZ ;  /* 0x000000ffff267224 */ /* 0x000fd200078e00ff */
[C---:B------:R-:W-:Y:S02]  /*1260*/  FSETP.NEU.AND P0, PT, R3.reuse, RZ, PT ;  /* 0x000000ff0300720b */ /* 0x040fe40003f0d000 */
[----:B------:R-:W-:-:S04]  /*1270*/  LOP3.LUT R23, R3, 0x80000000, R23, 0x48, !PT ;  /* 0x8000000003177812 */ /* 0x000fc800078e4817 */
[----:B------:R-:W-:-:S07]  /*1280*/  LOP3.LUT R39, R23, R39, RZ, 0xfc, !PT ;  /* 0x0000002717277212 */ /* 0x000fce00078efcff */
[----:B------:R-:W-:Y:S05]  /*1290*/  @!P0 BRA `(.L_x_28) ;  /* 0x00000000007c8947 */ /* 0x000fea0003800000 */
[----:B------:R-:W-:Y:S01]  /*12a0*/  IADD3 R3, PT, PT, -R24, RZ, RZ ;  /* 0x000000ff18037210 */ /* 0x000fe20007ffe1ff */
[----:B------:R-:W-:-:S06]  /*12b0*/  IMAD.MOV.U32 R2, RZ, RZ, RZ ;  /* 0x000000ffff027224 */ /* 0x000fcc00078e00ff */
[----:B------:R-:W-:Y:S02]  /*12c0*/  DFMA R2, R34, -R2, R36 ;  /* 0x800000022202722b */ /* 0x000fe40000000024 */
[----:B------:R-:W-:-:S04]  /*12d0*/  DMUL.RP R36, R36, R38 ;  /* 0x0000002624247228 */ /* 0x000fc80000008000 */
[----:B------:R-:W-:-:S04]  /*12e0*/  IADD3 R2, PT, PT, -R24, -0x43300000, RZ ;  /* 0xbcd0000018027810 */ /* 0x000fc80007ffe1ff */
[----:B------:R-:W-:Y:S02]  /*12f0*/  FSETP.NEU.AND P0, PT, |R3|, R2, PT ;  /* 0x000000020300720b */ /* 0x000fe40003f0d200 */
[----:B------:R-:W-:Y:S02]  /*1300*/  LOP3.LUT R23, R37, R23, RZ, 0x3c, !PT ;  /* 0x0000001725177212 */ /* 0x000fe400078e3cff */
[----:B------:R-:W-:Y:S02]  /*1310*/  FSEL R34, R36, R34, !P0 ;  /* 0x0000002224227208 */ /* 0x000fe40004000000 */
[----:B------:R-:W-:Y:S01]  /*1320*/  FSEL R35, R23, R35, !P0 ;  /* 0x0000002317237208 */ /* 0x000fe20004000000 */
[----:B------:R-:W-:Y:S06]  /*1330*/  BRA `(.L_x_28) ;  /* 0x0000000000547947 */ /* 0x000fec0003800000 */
.L_x_27:
[----:B------:R-:W-:-:S14]  /*1340*/  DSETP.NAN.AND P0, PT, R24, R24, PT ;  /* 0x000000181800722a */ /* 0x000fdc0003f08000 */
[----:B------:R-:W-:Y:S05]  /*1350*/  @P0 BRA `(.L_x_29) ;  /* 0x0000000000440947 */ /* 0x000fea0003800000 */
[----:B------:R-:W-:-:S14]  /*1360*/  DSETP.NAN.AND P0, PT, R22, R22, PT ;  /* 0x000000161600722a */ /* 0x000fdc0003f08000 */
[----:B------:R-:W-:Y:S05]  /*1370*/  @P0 BRA `(.L_x_30) ;  /* 0x0000000000300947 */ /* 0x000fea0003800000 */
[----:B------:R-:W-:Y:S01]  /*1380*/  ISETP.NE.AND P0, PT, R40, R41, PT ;  /* 0x000000292800720c */ /* 0x000fe20003f05270 */
[----:B------:R-:W-:Y:S02]  /*1390*/  IMAD.MOV.U32 R34, RZ, RZ, 0x0 ;  /* 0x00000000ff227424 */ /* 0x000fe400078e00ff */
[----:B------:R-:W-:-:S10]  /*13a0*/  IMAD.MOV.U32 R35, RZ, RZ, -0x80000 ;  /* 0xfff80000ff237424 */ /* 0x000fd400078e00ff */
[----:B------:R-:W-:Y:S05]  /*13b0*/  @!P0 BRA `(.L_x_28) ;  /* 0x0000000000348947 */ /* 0x000fea0003800000 */
[----:B------:R-:W-:Y:S02]  /*13c0*/  ISETP.NE.AND P0, PT, R40, 0x7ff00000, PT ;  /* 0x7ff000002800780c */ /* 0x000fe40003f05270 */
[----:B------:R-:W-:Y:S02]  /*13d0*/  LOP3.LUT R35, R25, 0x80000000, R23, 0x48, !PT ;  /* 0x8000000019237812 */ /* 0x000fe400078e4817 */
[----:B------:R-:W-:-:S13]  /*13e0*/  ISETP.EQ.OR P0, PT, R41, RZ, !P0 ;  /* 0x000000ff2900720c */ /* 0x000fda0004702670 */
[----:B------:R-:W-:Y:S01]  /*13f0*/  @P0 LOP3.LUT R2, R35, 0x7ff00000, RZ, 0xfc, !PT ;  /* 0x7ff0000023020812 */ /* 0x000fe200078efcff */
[----:B------:R-:W-:Y:S02]  /*1400*/  @!P0 IMAD.MOV.U32 R34, RZ, RZ, RZ ;  /* 0x000000ffff228224 */ /* 0x000fe400078e00ff */
[----:B------:R-:W-:Y:S02]  /*1410*/  @P0 IMAD.MOV.U32 R34, RZ, RZ, RZ ;  /* 0x000000ffff220224 */ /* 0x000fe400078e00ff */
[----:B------:R-:W-:Y:S01]  /*1420*/  @P0 IMAD.MOV.U32 R35, RZ, RZ, R2 ;  /* 0x000000ffff230224 */ /* 0x000fe200078e0002 */
[----:B------:R-:W-:Y:S06]  /*1430*/  BRA `(.L_x_28) ;  /* 0x0000000000147947 */ /* 0x000fec0003800000 */
.L_x_30:
[----:B------:R-:W-:Y:S01]  /*1440*/  LOP3.LUT R35, R23, 0x80000, RZ, 0xfc, !PT ;  /* 0x0008000017237812 */ /* 0x000fe200078efcff */
[----:B------:R-:W-:Y:S01]  /*1450*/  IMAD.MOV.U32 R34, RZ, RZ, R22 ;  /* 0x000000ffff227224 */ /* 0x000fe200078e0016 */
[----:B------:R-:W-:Y:S06]  /*1460*/  BRA `(.L_x_28) ;  /* 0x0000000000087947 */ /* 0x000fec0003800000 */
.L_x_29:
[----:B------:R-:W-:Y:S01]  /*1470*/  LOP3.LUT R35, R25, 0x80000, RZ, 0xfc, !PT ;  /* 0x0008000019237812 */ /* 0x000fe200078efcff */
[----:B------:R-:W-:-:S07]  /*1480*/  IMAD.MOV.U32 R34, RZ, RZ, R24 ;  /* 0x000000ffff227224 */ /* 0x000fce00078e0018 */
.L_x_28:
[----:B------:R-:W-:Y:S05]  /*1490*/  BSYNC.RECONVERGENT B5 ;  /* 0x0000000000057941 */ /* 0x000fea0003800200 */
.L_x_26:
[----:B------:R-:W-:Y:S02]  /*14a0*/  IMAD.MOV.U32 R2, RZ, RZ, R30 ;  /* 0x000000ffff027224 */ /* 0x000fe400078e001e */
[----:B------:R-:W-:-:S04]  /*14b0*/  IMAD.MOV.U32 R3, RZ, RZ, 0x0 ;  /* 0x00000000ff037424 */ /* 0x000fc800078e00ff */
[----:B------:R-:W-:Y:S05]  /*14c0*/  RET.REL.NODEC R2 `(_Z9bc_kerneliPiS_PdS_S_S0_) ;  /* 0xffffffe802cc7950 */ /* 0x000fea0003c3ffff */
.L_x_31:
[----:B------:R-:W-:-:S00]  /*14d0*/  BRA `(.L_x_31) ;  /* 0xfffffffc00fc7947 */ /* 0x000fc0000383ffff */
[----:B------:R-:W-:-:S00]  /*14e0*/  NOP ;  /* 0x0000000000007918 */ /* 0x000fc00000000000 */
        /* <DEDUP_REMOVED lines=9> */
.L_x_32:


//--------------------- .nv.shared._Z9bc_kerneliPiS_PdS_S_S0_ --------------------------
	.section	.nv.shared._Z9bc_kerneliPiS_PdS_S_S0_,"aw",@nobits
	.sectionflags	@""
	.align	4
.nv.shared._Z9bc_kerneliPiS_PdS_S_S0_:
	.zero		1033


//--------------------- .nv.shared.reserved.0     --------------------------
	.section	.nv.shared.reserved.0,"aw",@nobits
	.weak		__nv_reservedSMEM_offset_0_alias
	.size		__nv_reservedSMEM_offset_0_alias, 0, 64
	.other		__nv_reservedSMEM_offset_0_alias,@"STO_CUDA_RESERVED_SHARED STV_DEFAULT"
__nv_reservedSMEM_offset_0_alias:
	.zero		0
	.zero		64


//--------------------- .nv.constant0._Z9bc_kerneliPiS_PdS_S_S0_ --------------------------
	.section	.nv.constant0._Z9bc_kerneliPiS_PdS_S_S0_,"a",@progbits
	.sectionflags	@""
	.align	4
.nv.constant0._Z9bc_kerneliPiS_PdS_S_S0_:
	.zero		952


//--------------------- SYMBOLS --------------------------

	.type		.nv.reservedSmem.offset0,@object
	.size		.nv.reservedSmem.offset0,0x4
	.type		.nv.reservedSmem.cap,@object
	.size		.nv.reservedSmem.cap,0x4
